	.headerflags	@"EF_CUDA_TEXMODE_UNIFIED EF_CUDA_64BIT_ADDRESS EF_CUDA_ACCELERATORS EF_CUDA_SM90 EF_CUDA_VIRTUAL_SM(EF_CUDA_SM90)"
	.elftype	@"ET_EXEC"


//--------------------- .nv.info                  --------------------------
	.section	.nv.info,"",@"SHT_CUDA_INFO"
	.align	4


	//----- nvinfo : EIATTR_REGCOUNT
	.align		4
        /*0000*/ 	.byte	0x04, 0x2f
        /*0002*/ 	.short	(.L_3 - .L_2)
	.align		4
.L_2:
        /*0004*/ 	.word	index@(triton_poi_fused__native_batch_norm_legit_no_training_5)
        /*0008*/ 	.word	0x00000018


	//----- nvinfo : EIATTR_MIN_STACK_SIZE
	.align		4
.L_3:
        /*000c*/ 	.byte	0x04, 0x12
        /*000e*/ 	.short	(.L_5 - .L_4)
	.align		4
.L_4:
        /*0010*/ 	.word	index@(triton_poi_fused__native_batch_norm_legit_no_training_5)
        /*0014*/ 	.word	0x00000000


	//----- nvinfo : EIATTR_FRAME_SIZE
	.align		4
.L_5:
        /*0018*/ 	.byte	0x04, 0x11
        /*001a*/ 	.short	(.L_7 - .L_6)
	.align		4
.L_6:
        /*001c*/ 	.word	index@(triton_poi_fused__native_batch_norm_legit_no_training_5)
        /*0020*/ 	.word	0x00000000


	//----- nvinfo : EIATTR_MIN_STACK_SIZE
	.align		4
.L_7:
        /*0024*/ 	.byte	0x04, 0x12
        /*0026*/ 	.short	(.L_9 - .L_8)
	.align		4
.L_8:
        /*0028*/ 	.word	index@(triton_poi_fused__native_batch_norm_legit_no_training_5)
        /*002c*/ 	.word	0x00000000
.L_9:


//--------------------- .nv.info.triton_poi_fused__native_batch_norm_legit_no_training_5 --------------------------
	.section	.nv.info.triton_poi_fused__native_batch_norm_legit_no_training_5,"",@"SHT_CUDA_INFO"
	.sectionflags	@""
	.align	4


	//----- nvinfo : EIATTR_CUDA_API_VERSION
	.align		4
        /*0000*/ 	.byte	0x04, 0x37
        /*0002*/ 	.short	(.L_11 - .L_10)
.L_10:
        /*0004*/ 	.word	0x0000007c


	//----- nvinfo : EIATTR_KPARAM_INFO
	.align		4
.L_11:
        /*0008*/ 	.byte	0x04, 0x17
        /*000a*/ 	.short	(.L_13 - .L_12)
.L_12:
        /*000c*/ 	.word	0x00000000
        /*0010*/ 	.short	0x0007
        /*0012*/ 	.short	0x0034
        /*0014*/ 	.byte	0x00, 0xf0, 0x11, 0x00


	//----- nvinfo : EIATTR_KPARAM_INFO
	.align		4
.L_13:
        /*0018*/ 	.byte	0x04, 0x17
        /*001a*/ 	.short	(.L_15 - .L_14)
.L_14:
        /*001c*/ 	.word	0x00000000
        /*0020*/ 	.short	0x0006
        /*0022*/ 	.short	0x0030
        /*0024*/ 	.byte	0x00, 0xf0, 0x11, 0x00


	//----- nvinfo : EIATTR_KPARAM_INFO
	.align		4
.L_15:
        /*0028*/ 	.byte	0x04, 0x17
        /*002a*/ 	.short	(.L_17 - .L_16)
.L_16:
        /*002c*/ 	.word	0x00000000
        /*0030*/ 	.short	0x0005
        /*0032*/ 	.short	0x0028
        /*0034*/ 	.byte	0x00, 0xf4, 0x21, 0x00


	//----- nvinfo : EIATTR_KPARAM_INFO
	.align		4
.L_17:
        /*0038*/ 	.byte	0x04, 0x17
        /*003a*/ 	.short	(.L_19 - .L_18)
.L_18:
        /*003c*/ 	.word	0x00000000
        /*0040*/ 	.short	0x0004
        /*0042*/ 	.short	0x0020
        /*0044*/ 	.byte	0x00, 0xf4, 0x21, 0x00


	//----- nvinfo : EIATTR_KPARAM_INFO
	.align		4
.L_19:
        /*0048*/ 	.byte	0x04, 0x17
        /*004a*/ 	.short	(.L_21 - .L_20)
.L_20:
        /*004c*/ 	.word	0x00000000
        /*0050*/ 	.short	0x0003
        /*0052*/ 	.short	0x0018
        /*0054*/ 	.byte	0x00, 0xf4, 0x21, 0x00


	//----- nvinfo : EIATTR_KPARAM_INFO
	.align		4
.L_21:
        /*0058*/ 	.byte	0x04, 0x17
        /*005a*/ 	.short	(.L_23 - .L_22)
.L_22:
        /*005c*/ 	.word	0x00000000
        /*0060*/ 	.short	0x0002
        /*0062*/ 	.short	0x0010
        /*0064*/ 	.byte	0x00, 0xf4, 0x21, 0x00


	//----- nvinfo : EIATTR_KPARAM_INFO
	.align		4
.L_23:
        /*0068*/ 	.byte	0x04, 0x17
        /*006a*/ 	.short	(.L_25 - .L_24)
.L_24:
        /*006c*/ 	.word	0x00000000
        /*0070*/ 	.short	0x0001
        /*0072*/ 	.short	0x0008
        /*0074*/ 	.byte	0x00, 0xf4, 0x21, 0x00


	//----- nvinfo : EIATTR_KPARAM_INFO
	.align		4
.L_25:
        /*0078*/ 	.byte	0x04, 0x17
        /*007a*/ 	.short	(.L_27 - .L_26)
.L_26:
        /*007c*/ 	.word	0x00000000
        /*0080*/ 	.short	0x0000
        /*0082*/ 	.short	0x0000
        /*0084*/ 	.byte	0x00, 0xf4, 0x21, 0x00


	//----- nvinfo : EIATTR_SPARSE_MMA_MASK
	.align		4
.L_27:
        /*0088*/ 	.byte	0x03, 0x50
        /*008a*/ 	.short	0x0000


	//----- nvinfo : EIATTR_MAXREG_COUNT
	.align		4
        /*008c*/ 	.byte	0x03, 0x1b
        /*008e*/ 	.short	0x00ff


	//----- nvinfo : EIATTR_EXIT_INSTR_OFFSETS
	.align		4
        /*0090*/ 	.byte	0x04, 0x1c
        /*0092*/ 	.short	(.L_29 - .L_28)


	//   ....[0]....
.L_28:
        /*0094*/ 	.word	0x000005c0


	//   ....[1]....
        /*0098*/ 	.word	0x00000630


	//----- nvinfo : EIATTR_REQNTID
	.align		4
.L_29:
        /*009c*/ 	.byte	0x04, 0x10
        /*009e*/ 	.short	(.L_31 - .L_30)
.L_30:
        /*00a0*/ 	.word	0x00000080
        /*00a4*/ 	.word	0x00000001
        /*00a8*/ 	.word	0x00000001


	//----- nvinfo : EIATTR_CBANK_PARAM_SIZE
	.align		4
.L_31:
        /*00ac*/ 	.byte	0x03, 0x19
        /*00ae*/ 	.short	0x0038


	//----- nvinfo : EIATTR_PARAM_CBANK
	.align		4
        /*00b0*/ 	.byte	0x04, 0x0a
        /*00b2*/ 	.short	(.L_33 - .L_32)
	.align		4
.L_32:
        /*00b4*/ 	.word	index@(.nv.constant0.triton_poi_fused__native_batch_norm_legit_no_training_5)
        /*00b8*/ 	.short	0x0210
        /*00ba*/ 	.short	0x0038


	//----- nvinfo : EIATTR_SW_WAR
	.align		4
.L_33:
        /*00bc*/ 	.byte	0x04, 0x36
        /*00be*/ 	.short	(.L_35 - .L_34)
.L_34:
        /*00c0*/ 	.word	0x00000008
.L_35:


//--------------------- .nv.callgraph             --------------------------
	.section	.nv.callgraph,"",@"SHT_CUDA_CALLGRAPH"
	.align	4
	.sectionentsize	8
	.align		4
        /*0000*/ 	.word	0x00000000
	.align		4
        /*0004*/ 	.word	0xffffffff
	.align		4
        /*0008*/ 	.word	0x00000000
	.align		4
        /*000c*/ 	.word	0xfffffffe
	.align		4
        /*0010*/ 	.word	0x00000000
	.align		4
        /*0014*/ 	.word	0xfffffffd
	.align		4
        /*0018*/ 	.word	0x00000000
	.align		4
        /*001c*/ 	.word	0xfffffffc


//--------------------- .nv.constant4             --------------------------
	.section	.nv.constant4,"a",@progbits
	.align	8
	.align		8
.nv.constant4:
        /*0000*/ 	.dword	_$_str
	.align		8
        /*0008*/ 	.dword	_$_str_$_2


//--------------------- .text.triton_poi_fused__native_batch_norm_legit_no_training_5 --------------------------
	.section	.text.triton_poi_fused__native_batch_norm_legit_no_training_5,"ax",@progbits
	.sectionflags	@"SHF_BARRIERS=1"
	.align	128
        .global         triton_poi_fused__native_batch_norm_legit_no_training_5
        .type           triton_poi_fused__native_batch_norm_legit_no_training_5,@function
        .size           triton_poi_fused__native_batch_norm_legit_no_training_5,(.L_x_1 - triton_poi_fused__native_batch_norm_legit_no_training_5)
        .other          triton_poi_fused__native_batch_norm_legit_no_training_5,@"STO_CUDA_ENTRY STV_DEFAULT"
triton_poi_fused__native_batch_norm_legit_no_training_5:
.text.triton_poi_fused__native_batch_norm_legit_no_training_5:
[----:B------:R-:W0:Y:S01]  /*0000*/  LDC R1, c[0x0][0x28] ;  /* 0x00000a00ff017b82 */ /* 0x000e220000000800 */
[----:B------:R-:W1:Y:S07]  /*0010*/  S2R R0, SR_TID.X ;  /* 0x0000000000007919 */ /* 0x000e6e0000002100 */
[----:B------:R-:W2:Y:S01]  /*0020*/  S2UR UR4, SR_CTAID.Y ;  /* 0x00000000000479c3 */ /* 0x000ea20000002600 */
[----:B------:R-:W-:-:S07]  /*0030*/  ULDC.64 UR8, c[0x0][0x208] ;  /* 0x0000820000087ab9 */ /* 0x000fce0000000a00 */
[----:B------:R-:W3:Y:S08]  /*0040*/  LDC.64 R6, c[0x0][0x220] ;  /* 0x00008800ff067b82 */ /* 0x000ef00000000a00 */
[----:B------:R-:W4:Y:S01]  /*0050*/  S2UR UR5, SR_CTAID.X ;  /* 0x00000000000579c3 */ /* 0x000f220000002500 */
[----:B--2---:R-:W-:-:S07]  /*0060*/  USHF.L.U32 UR4, UR4, 0x4, URZ ;  /* 0x0000000404047899 */ /* 0x004fce000800063f */
[----:B------:R-:W2:Y:S01]  /*0070*/  LDC.64 R14, c[0x0][0x210] ;  /* 0x00008400ff0e7b82 */ /* 0x000ea20000000a00 */
[----:B-1----:R-:W-:-:S07]  /*0080*/  IMAD.SHL.U32 R4, R0, 0x2, RZ ;  /* 0x0000000200047824 */ /* 0x002fce00078e00ff */
[----:B------:R-:W1:Y:S01]  /*0090*/  LDC.64 R12, c[0x0][0x218] ;  /* 0x00008600ff0c7b82 */ /* 0x000e620000000a00 */
[----:B------:R-:W-:-:S04]  /*00a0*/  LOP3.LUT R4, R4, 0xe, RZ, 0xc0, !PT ;  /* 0x0000000e04047812 */ /* 0x000fc800078ec0ff */
[----:B------:R-:W-:-:S03]  /*00b0*/  LOP3.LUT R8, R4, UR4, RZ, 0xfc, !PT ;  /* 0x0000000404087c12 */ /* 0x000fc6000f8efcff */
[----:B------:R-:W5:Y:S01]  /*00c0*/  LDC.64 R18, c[0x0][0x228] ;  /* 0x00008a00ff127b82 */ /* 0x000f620000000a00 */
[C---:B------:R-:W-:Y:S01]  /*00d0*/  ISETP.GE.AND P1, PT, R8.reuse, 0x180, PT ;  /* 0x000001800800780c */ /* 0x040fe20003f26270 */
[----:B------:R-:W-:-:S06]  /*00e0*/  IMAD.HI R2, R8, 0x2aaaaaab, RZ ;  /* 0x2aaaaaab08027827 */ /* 0x000fcc00078e02ff */
[----:B------:R-:W5:Y:S01]  /*00f0*/  LDC.64 R20, c[0x0][0x230] ;  /* 0x00008c00ff147b82 */ /* 0x000f620000000a00 */
[----:B------:R-:W-:-:S04]  /*0100*/  SHF.R.U32.HI R3, RZ, 0x1f, R2 ;  /* 0x0000001fff037819 */ /* 0x000fc80000011602 */
[----:B------:R-:W-:Y:S02]  /*0110*/  LEA.HI.SX32 R11, R2, R3, 0x1c ;  /* 0x00000003020b7211 */ /* 0x000fe400078fe2ff */
[----:B------:R-:W-:-:S03]  /*0120*/  CS2R R2, SRZ ;  /* 0x0000000000027805 */ /* 0x000fc6000001ff00 */
[----:B------:R-:W-:-:S04]  /*0130*/  IMAD R10, R11, -0x60, R8 ;  /* 0xffffffa00b0a7824 */ /* 0x000fc800078e0208 */
[----:B---3--:R-:W-:-:S05]  /*0140*/  IMAD.WIDE R6, R10, 0x4, R6 ;  /* 0x000000040a067825 */ /* 0x008fca00078e0206 */
[----:B------:R3:W5:Y:S01]  /*0150*/  @!P1 LDG.E.EL.64 R2, desc[UR8][R6.64] ;  /* 0x0000000806029981 */ /* 0x000762000c2e1b00 */
[----:B------:R-:W-:Y:S01]  /*0160*/  SHF.R.U32.HI R5, RZ, 0x3, R0 ;  /* 0x00000003ff057819 */ /* 0x000fe20000011600 */
[----:B----4-:R-:W-:-:S03]  /*0170*/  USHF.L.U32 UR5, UR5, 0x4, URZ ;  /* 0x0000000405057899 */ /* 0x010fc6000800063f */
[----:B------:R-:W-:-:S04]  /*0180*/  SGXT.U32 R5, R5, 0x4 ;  /* 0x000000040505781a */ /* 0x000fc80000000000 */
[----:B------:R-:W-:Y:S02]  /*0190*/  LOP3.LUT R9, R5, UR5, RZ, 0xfc, !PT ;  /* 0x0000000505097c12 */ /* 0x000fe4000f8efcff */
[----:B---3--:R-:W-:Y:S02]  /*01a0*/  CS2R R6, SRZ ;  /* 0x0000000000067805 */ /* 0x008fe4000001ff00 */
[C---:B------:R-:W-:Y:S01]  /*01b0*/  ISETP.GE.AND P0, PT, R9.reuse, 0x10, PT ;  /* 0x000000100900780c */ /* 0x040fe20003f06270 */
[----:B------:R-:W-:-:S03]  /*01c0*/  IMAD R16, R9, 0x60, R10 ;  /* 0x0000006009107824 */ /* 0x000fc600078e020a */
[----:B------:R-:W-:Y:S01]  /*01d0*/  ISETP.LT.AND P0, PT, R8, 0x180, !P0 ;  /* 0x000001800800780c */ /* 0x000fe20004701270 */
[----:B------:R-:W-:Y:S01]  /*01e0*/  IMAD R11, R11, 0x600, R16 ;  /* 0x000006000b0b7824 */ /* 0x000fe200078e0210 */
[----:B------:R-:W-:Y:S01]  /*01f0*/  CS2R R8, SRZ ;  /* 0x0000000000087805 */ /* 0x000fe2000001ff00 */
[----:B-1----:R-:W-:-:S04]  /*0200*/  IMAD.WIDE R16, R10, 0x4, R12 ;  /* 0x000000040a107825 */ /* 0x002fc800078e020c */
[----:B--2---:R-:W-:Y:S01]  /*0210*/  IMAD.WIDE R14, R11, 0x4, R14 ;  /* 0x000000040b0e7825 */ /* 0x004fe200078e020e */
[----:B------:R1:W2:Y:S01]  /*0220*/  @!P1 LDG.E.EL.64 R8, desc[UR8][R16.64] ;  /* 0x0000000810089981 */ /* 0x0002a2000c2e1b00 */
[----:B------:R-:W-:Y:S02]  /*0230*/  CS2R R12, SRZ ;  /* 0x00000000000c7805 */ /* 0x000fe4000001ff00 */
[C---:B-----5:R-:W-:Y:S02]  /*0240*/  IMAD.WIDE R18, R10.reuse, 0x4, R18 ;  /* 0x000000040a127825 */ /* 0x060fe400078e0212 */
[----:B------:R3:W2:Y:S02]  /*0250*/  @P0 LDG.E.EL.64 R6, desc[UR8][R14.64] ;  /* 0x000000080e060981 */ /* 0x0006a4000c2e1b00 */
[----:B0-----:R-:W-:Y:S01]  /*0260*/  IMAD.WIDE R20, R10, 0x4, R20 ;  /* 0x000000040a147825 */ /* 0x001fe200078e0214 */
[----:B------:R-:W-:Y:S01]  /*0270*/  CS2R R10, SRZ ;  /* 0x00000000000a7805 */ /* 0x000fe2000001ff00 */
[----:B------:R-:W4:Y:S05]  /*0280*/  @!P1 LDG.E.EL.64 R12, desc[UR8][R18.64] ;  /* 0x00000008120c9981 */ /* 0x000f2a000c2e1b00 */
[----:B------:R-:W4:Y:S01]  /*0290*/  @!P1 LDG.E.EL.64 R10, desc[UR8][R20.64] ;  /* 0x00000008140a9981 */ /* 0x000f22000c2e1b00 */
[----:B------:R-:W0:Y:S01]  /*02a0*/  S2UR UR7, SR_CgaCtaId ;  /* 0x00000000000779c3 */ /* 0x000e220000008800 */
[----:B-1----:R-:W-:Y:S01]  /*02b0*/  IMAD.MOV.U32 R17, RZ, RZ, 0x3e800000 ;  /* 0x3e800000ff117424 */ /* 0x002fe200078e00ff */
[----:B------:R-:W-:Y:S01]  /*02c0*/  UMOV UR6, 0x400 ;  /* 0x0000040000067882 */ /* 0x000fe20000000000 */
[----:B------:R-:W-:Y:S01]  /*02d0*/  LOP3.LUT R4, R4, UR5, RZ, 0xfc, !PT ;  /* 0x0000000504047c12 */ /* 0x000fe2000f8efcff */
[----:B0-----:R-:W-:Y:S01]  /*02e0*/  UPRMT UR6, UR7, 0x654, UR6 ;  /* 0x0000065407067896 */ /* 0x001fe20008000006 */
[----:B------:R-:W-:Y:S01]  /*02f0*/  FADD R2, R2, 9.9999997473787516356e-06 ;  /* 0x3727c5ac02027421 */ /* 0x000fe20000000000 */
[----:B------:R-:W-:-:S03]  /*0300*/  FADD R3, R3, 9.9999997473787516356e-06 ;  /* 0x3727c5ac03037421 */ /* 0x000fc60000000000 */
[----:B---3--:R-:W0:Y:S08]  /*0310*/  MUFU.SQRT R14, R2 ;  /* 0x00000002000e7308 */ /* 0x008e300000002000 */
[----:B------:R-:W1:Y:S01]  /*0320*/  MUFU.SQRT R15, R3 ;  /* 0x00000003000f7308 */ /* 0x000e620000002000 */
[C---:B0-----:R-:W-:Y:S02]  /*0330*/  FSETP.GT.AND P0, PT, R14.reuse, 8.50705917302346158658e+37, PT ;  /* 0x7e8000000e00780b */ /* 0x041fe40003f04000 */
[----:B------:R-:W-:-:S02]  /*0340*/  FSETP.GEU.AND P2, PT, R14, 1.175494350822287508e-38, PT ;  /* 0x008000000e00780b */ /* 0x000fc40003f4e000 */
[C---:B-1----:R-:W-:Y:S02]  /*0350*/  FSETP.GT.AND P1, PT, R15.reuse, 8.50705917302346158658e+37, PT ;  /* 0x7e8000000f00780b */ /* 0x042fe40003f24000 */
[----:B------:R-:W-:-:S07]  /*0360*/  FSETP.GEU.AND P3, PT, R15, 1.175494350822287508e-38, PT ;  /* 0x008000000f00780b */ /* 0x000fce0003f6e000 */
[----:B------:R-:W-:-:S04]  /*0370*/  @P0 FMUL R14, R14, 0.25 ;  /* 0x3e8000000e0e0820 */ /* 0x000fc80000400000 */
[----:B------:R-:W-:Y:S01]  /*0380*/  @!P2 FMUL R14, R14, 16777216 ;  /* 0x4b8000000e0ea820 */ /* 0x000fe20000400000 */
[----:B------:R-:W-:-:S04]  /*0390*/  @P1 FMUL R15, R15, 0.25 ;  /* 0x3e8000000f0f1820 */ /* 0x000fc80000400000 */
[----:B------:R-:W-:Y:S01]  /*03a0*/  @!P3 FMUL R15, R15, 16777216 ;  /* 0x4b8000000f0fb820 */ /* 0x000fe20000400000 */
[----:B------:R-:W0:Y:S01]  /*03b0*/  MUFU.RCP R14, R14 ;  /* 0x0000000e000e7308 */ /* 0x000e220000001000 */
[----:B------:R-:W-:Y:S01]  /*03c0*/  IMAD.SHL.U32 R2, R0, 0x20, RZ ;  /* 0x0000002000027824 */ /* 0x000fe200078e00ff */
[----:B------:R-:W-:-:S06]  /*03d0*/  FSEL R3, R17, 1, P0 ;  /* 0x3f80000011037808 */ /* 0x000fcc0000000000 */
[----:B------:R-:W1:Y:S01]  /*03e0*/  MUFU.RCP R15, R15 ;  /* 0x0000000f000f7308 */ /* 0x000e620000001000 */
[----:B------:R-:W-:Y:S02]  /*03f0*/  LOP3.LUT R16, R2, 0xe0, RZ, 0xc0, !PT ;  /* 0x000000e002107812 */ /* 0x000fe400078ec0ff */
[----:B------:R-:W-:Y:S01]  /*0400*/  FSEL R2, R17, 1, P1 ;  /* 0x3f80000011027808 */ /* 0x000fe20000800000 */
[----:B------:R-:W-:Y:S01]  /*0410*/  @!P2 FMUL R3, R3, 16777216 ;  /* 0x4b8000000303a820 */ /* 0x000fe20000400000 */
[----:B--2---:R-:W-:-:S03]  /*0420*/  FADD R6, -R8, R6 ;  /* 0x0000000608067221 */ /* 0x004fc60000000100 */
[----:B------:R-:W-:Y:S01]  /*0430*/  @!P3 FMUL R2, R2, 16777216 ;  /* 0x4b8000000202b820 */ /* 0x000fe20000400000 */
[----:B------:R-:W-:Y:S01]  /*0440*/  LOP3.LUT R17, R16, 0x10, RZ, 0xfc, !PT ;  /* 0x0000001010117812 */ /* 0x000fe200078efcff */
[----:B0-----:R-:W-:Y:S01]  /*0450*/  FMUL R3, R14, R3 ;  /* 0x000000030e037220 */ /* 0x001fe20000400000 */
[----:B------:R-:W-:Y:S01]  /*0460*/  FADD R7, -R9, R7 ;  /* 0x0000000709077221 */ /* 0x000fe20000000100 */
[C---:B------:R-:W-:Y:S01]  /*0470*/  LOP3.LUT R8, R16.reuse, R5, RZ, 0xfc, !PT ;  /* 0x0000000510087212 */ /* 0x040fe200078efcff */
[----:B-1----:R-:W-:Y:S01]  /*0480*/  FMUL R2, R15, R2 ;  /* 0x000000020f027220 */ /* 0x002fe20000400000 */
[----:B------:R-:W-:Y:S01]  /*0490*/  LEA.HI R9, R16, UR6, RZ, 0x1e ;  /* 0x0000000610097c11 */ /* 0x000fe2000f8ff0ff */
[----:B------:R-:W-:Y:S01]  /*04a0*/  FMUL R3, R6, R3 ;  /* 0x0000000306037220 */ /* 0x000fe20000400000 */
[----:B------:R-:W-:Y:S01]  /*04b0*/  LEA.HI R17, R17, UR6, RZ, 0x1e ;  /* 0x0000000611117c11 */ /* 0x000fe2000f8ff0ff */
[----:B------:R-:W-:Y:S02]  /*04c0*/  FMUL R2, R7, R2 ;  /* 0x0000000207027220 */ /* 0x000fe40000400000 */
[----:B------:R-:W-:-:S02]  /*04d0*/  IMAD R14, R8, 0x4, R9 ;  /* 0x00000004080e7824 */ /* 0x000fc400078e0209 */
[----:B----4-:R-:W-:Y:S01]  /*04e0*/  FFMA R3, R3, R12, R10 ;  /* 0x0000000c03037223 */ /* 0x010fe2000000000a */
[----:B------:R-:W-:Y:S02]  /*04f0*/  IMAD R17, R8, 0x4, R17 ;  /* 0x0000000408117824 */ /* 0x000fe400078e0211 */
[----:B------:R-:W-:Y:S02]  /*0500*/  FFMA R2, R2, R13, R11 ;  /* 0x0000000d02027223 */ /* 0x000fe4000000000b */
[----:B------:R0:W-:Y:S04]  /*0510*/  STS [R14], R3 ;  /* 0x000000030e007388 */ /* 0x0001e80000000800 */
[----:B------:R0:W-:Y:S01]  /*0520*/  STS [R17+0x40], R2 ;  /* 0x0000400211007388 */ /* 0x0001e20000000800 */
[----:B------:R-:W-:Y:S01]  /*0530*/  LOP3.LUT R5, R5, UR4, RZ, 0xfc, !PT ;  /* 0x0000000405057c12 */ /* 0x000fe2000f8efcff */
[----:B------:R-:W-:Y:S01]  /*0540*/  BAR.SYNC.DEFER_BLOCKING 0x0 ;  /* 0x0000000000007b1d */ /* 0x000fe20000010000 */
[----:B------:R-:W-:-:S02]  /*0550*/  ISETP.GE.AND P0, PT, R4, 0x10, PT ;  /* 0x000000100400780c */ /* 0x000fc40003f06270 */
[----:B------:R-:W-:Y:S02]  /*0560*/  SHF.R.U32.HI R6, RZ, 0x1, R0 ;  /* 0x00000001ff067819 */ /* 0x000fe40000011600 */
[----:B------:R-:W-:Y:S01]  /*0570*/  ISETP.LT.AND P0, PT, R5, 0x180, !P0 ;  /* 0x000001800500780c */ /* 0x000fe20004701270 */
[----:B------:R-:W-:Y:S01]  /*0580*/  IMAD.SHL.U32 R0, R0, 0x8, RZ ;  /* 0x0000000800007824 */ /* 0x000fe200078e00ff */
[----:B------:R-:W-:-:S04]  /*0590*/  LOP3.LUT R6, R6, 0x3c, RZ, 0xc0, !PT ;  /* 0x0000003c06067812 */ /* 0x000fc800078ec0ff */
[----:B------:R-:W-:-:S04]  /*05a0*/  LOP3.LUT R7, R0, 0x3f8, RZ, 0xc0, !PT ;  /* 0x000003f800077812 */ /* 0x000fc800078ec0ff */
[----:B------:R-:W-:-:S03]  /*05b0*/  IADD3 R6, R7, UR6, R6 ;  /* 0x0000000607067c10 */ /* 0x000fc6000fffe006 */
[----:B0-----:R-:W-:Y:S05]  /*05c0*/  @!P0 EXIT ;  /* 0x000000000000894d */ /* 0x001fea0003800000 */
[----:B------:R-:W-:Y:S01]  /*05d0*/  LDS R8, [R6] ;  /* 0x0000000006087984 */ /* 0x000fe20000000800 */
[----:B------:R-:W0:Y:S01]  /*05e0*/  LDC.64 R2, c[0x0][0x238] ;  /* 0x00008e00ff027b82 */ /* 0x000e220000000a00 */
[----:B------:R-:W-:Y:S02]  /*05f0*/  IMAD R5, R5, 0x10, R4 ;  /* 0x0000001005057824 */ /* 0x000fe400078e0204 */
[----:B------:R-:W1:Y:S02]  /*0600*/  LDS R9, [R6+0x4] ;  /* 0x0000040006097984 */ /* 0x000e640000000800 */
[----:B0-----:R-:W-:-:S05]  /*0610*/  IMAD.WIDE R2, R5, 0x4, R2 ;  /* 0x0000000405027825 */ /* 0x001fca00078e0202 */
[----:B-1----:R-:W-:Y:S01]  /*0620*/  STG.E.64 desc[UR8][R2.64], R8 ;  /* 0x0000000802007986 */ /* 0x002fe2000c101b08 */
[----:B------:R-:W-:Y:S05]  /*0630*/  EXIT ;  /* 0x000000000000794d */ /* 0x000fea0003800000 */
.L_x_0:
[----:B------:R-:W-:-:S00]  /*0640*/  BRA `(.L_x_0) ;  /* 0xfffffffc00fc7947 */ /* 0x000fc0000383ffff */
[----:B------:R-:W-:-:S00]  /*0650*/  NOP ;  /* 0x0000000000007918 */ /* 0x000fc00000000000 */
        /* <DEDUP_REMOVED lines=10> */
.L_x_1:


//--------------------- .nv.global.init           --------------------------
	.section	.nv.global.init,"aw",@progbits
.nv.global.init:
	.type		_$_str,@object
	.size		_$_str,(_$_str_$_2 - _$_str)
_$_str:
        /*0000*/ 	.byte	0x5f, 0x5f, 0x43, 0x55, 0x44, 0x41, 0x5f, 0x46, 0x54, 0x5a, 0x00
	.type		_$_str_$_2,@object
	.size		_$_str_$_2,(.L_1 - _$_str_$_2)
_$_str_$_2:
        /*000b*/ 	.byte	0x5f, 0x5f, 0x43, 0x55, 0x44, 0x41, 0x5f, 0x50, 0x52, 0x45, 0x43, 0x5f, 0x53, 0x51, 0x52, 0x54
        /*001b*/ 	.byte	0x00
.L_1:


//--------------------- .nv.shared.triton_poi_fused__native_batch_norm_legit_no_training_5 --------------------------
	.section	.nv.shared.triton_poi_fused__native_batch_norm_legit_no_training_5,"aw",@nobits
	.sectionflags	@""
	.align	16
	.zero		1024


//--------------------- .nv.constant0.triton_poi_fused__native_batch_norm_legit_no_training_5 --------------------------
	.section	.nv.constant0.triton_poi_fused__native_batch_norm_legit_no_training_5,"a",@progbits
	.sectionflags	@""
	.align	4
.nv.constant0.triton_poi_fused__native_batch_norm_legit_no_training_5:
	.zero		584
